	.headerflags	@"EF_CUDA_TEXMODE_UNIFIED EF_CUDA_64BIT_ADDRESS EF_CUDA_ACCELERATORS EF_CUDA_SM90 EF_CUDA_VIRTUAL_SM(EF_CUDA_SM90)"
	.elftype	@"ET_EXEC"


//--------------------- .nv.info                  --------------------------
	.section	.nv.info,"",@"SHT_CUDA_INFO"
	.align	4


	//----- nvinfo : EIATTR_REGCOUNT
	.align		4
        /*0000*/ 	.byte	0x04, 0x2f
        /*0002*/ 	.short	(.L_1 - .L_0)
	.align		4
.L_0:
        /*0004*/ 	.word	index@(triton_poi_fused_29)
        /*0008*/ 	.word	0x0000001a


	//----- nvinfo : EIATTR_MIN_STACK_SIZE
	.align		4
.L_1:
        /*000c*/ 	.byte	0x04, 0x12
        /*000e*/ 	.short	(.L_3 - .L_2)
	.align		4
.L_2:
        /*0010*/ 	.word	index@(triton_poi_fused_29)
        /*0014*/ 	.word	0x00000000


	//----- nvinfo : EIATTR_FRAME_SIZE
	.align		4
.L_3:
        /*0018*/ 	.byte	0x04, 0x11
        /*001a*/ 	.short	(.L_5 - .L_4)
	.align		4
.L_4:
        /*001c*/ 	.word	index@(triton_poi_fused_29)
        /*0020*/ 	.word	0x00000000


	//----- nvinfo : EIATTR_MIN_STACK_SIZE
	.align		4
.L_5:
        /*0024*/ 	.byte	0x04, 0x12
        /*0026*/ 	.short	(.L_7 - .L_6)
	.align		4
.L_6:
        /*0028*/ 	.word	index@(triton_poi_fused_29)
        /*002c*/ 	.word	0x00000000
.L_7:


//--------------------- .nv.info.triton_poi_fused_29 --------------------------
	.section	.nv.info.triton_poi_fused_29,"",@"SHT_CUDA_INFO"
	.sectionflags	@""
	.align	4


	//----- nvinfo : EIATTR_CUDA_API_VERSION
	.align		4
        /*0000*/ 	.byte	0x04, 0x37
        /*0002*/ 	.short	(.L_9 - .L_8)
.L_8:
        /*0004*/ 	.word	0x0000007c


	//----- nvinfo : EIATTR_KPARAM_INFO
	.align		4
.L_9:
        /*0008*/ 	.byte	0x04, 0x17
        /*000a*/ 	.short	(.L_11 - .L_10)
.L_10:
        /*000c*/ 	.word	0x00000000
        /*0010*/ 	.short	0x0003
        /*0012*/ 	.short	0x0014
        /*0014*/ 	.byte	0x00, 0xf0, 0x11, 0x00


	//----- nvinfo : EIATTR_KPARAM_INFO
	.align		4
.L_11:
        /*0018*/ 	.byte	0x04, 0x17
        /*001a*/ 	.short	(.L_13 - .L_12)
.L_12:
        /*001c*/ 	.word	0x00000000
        /*0020*/ 	.short	0x0002
        /*0022*/ 	.short	0x0010
        /*0024*/ 	.byte	0x00, 0xf0, 0x11, 0x00


	//----- nvinfo : EIATTR_KPARAM_INFO
	.align		4
.L_13:
        /*0028*/ 	.byte	0x04, 0x17
        /*002a*/ 	.short	(.L_15 - .L_14)
.L_14:
        /*002c*/ 	.word	0x00000000
        /*0030*/ 	.short	0x0001
        /*0032*/ 	.short	0x0008
        /*0034*/ 	.byte	0x00, 0xf4, 0x21, 0x00


	//----- nvinfo : EIATTR_KPARAM_INFO
	.align		4
.L_15:
        /*0038*/ 	.byte	0x04, 0x17
        /*003a*/ 	.short	(.L_17 - .L_16)
.L_16:
        /*003c*/ 	.word	0x00000000
        /*0040*/ 	.short	0x0000
        /*0042*/ 	.short	0x0000
        /*0044*/ 	.byte	0x00, 0xf4, 0x21, 0x00


	//----- nvinfo : EIATTR_SPARSE_MMA_MASK
	.align		4
.L_17:
        /*0048*/ 	.byte	0x03, 0x50
        /*004a*/ 	.short	0x0000


	//----- nvinfo : EIATTR_MAXREG_COUNT
	.align		4
        /*004c*/ 	.byte	0x03, 0x1b
        /*004e*/ 	.short	0x00ff


	//----- nvinfo : EIATTR_EXIT_INSTR_OFFSETS
	.align		4
        /*0050*/ 	.byte	0x04, 0x1c
        /*0052*/ 	.short	(.L_19 - .L_18)


	//   ....[0]....
.L_18:
        /*0054*/ 	.word	0x00000540


	//   ....[1]....
        /*0058*/ 	.word	0x00000590


	//----- nvinfo : EIATTR_REQNTID
	.align		4
.L_19:
        /*005c*/ 	.byte	0x04, 0x10
        /*005e*/ 	.short	(.L_21 - .L_20)
.L_20:
        /*0060*/ 	.word	0x00000080
        /*0064*/ 	.word	0x00000001
        /*0068*/ 	.word	0x00000001


	//----- nvinfo : EIATTR_CBANK_PARAM_SIZE
	.align		4
.L_21:
        /*006c*/ 	.byte	0x03, 0x19
        /*006e*/ 	.short	0x0018


	//----- nvinfo : EIATTR_PARAM_CBANK
	.align		4
        /*0070*/ 	.byte	0x04, 0x0a
        /*0072*/ 	.short	(.L_23 - .L_22)
	.align		4
.L_22:
        /*0074*/ 	.word	index@(.nv.constant0.triton_poi_fused_29)
        /*0078*/ 	.short	0x0210
        /*007a*/ 	.short	0x0018


	//----- nvinfo : EIATTR_SW_WAR
	.align		4
.L_23:
        /*007c*/ 	.byte	0x04, 0x36
        /*007e*/ 	.short	(.L_25 - .L_24)
.L_24:
        /*0080*/ 	.word	0x00000008
.L_25:


//--------------------- .nv.callgraph             --------------------------
	.section	.nv.callgraph,"",@"SHT_CUDA_CALLGRAPH"
	.align	4
	.sectionentsize	8
	.align		4
        /*0000*/ 	.word	0x00000000
	.align		4
        /*0004*/ 	.word	0xffffffff
	.align		4
        /*0008*/ 	.word	0x00000000
	.align		4
        /*000c*/ 	.word	0xfffffffe
	.align		4
        /*0010*/ 	.word	0x00000000
	.align		4
        /*0014*/ 	.word	0xfffffffd
	.align		4
        /*0018*/ 	.word	0x00000000
	.align		4
        /*001c*/ 	.word	0xfffffffc


//--------------------- .text.triton_poi_fused_29 --------------------------
	.section	.text.triton_poi_fused_29,"ax",@progbits
	.sectionflags	@"SHF_BARRIERS=1"
	.align	128
        .global         triton_poi_fused_29
        .type           triton_poi_fused_29,@function
        .size           triton_poi_fused_29,(.L_x_1 - triton_poi_fused_29)
        .other          triton_poi_fused_29,@"STO_CUDA_ENTRY STV_DEFAULT"
triton_poi_fused_29:
.text.triton_poi_fused_29:
[----:B------:R-:W0:Y:S02]  /*0000*/  LDC R1, c[0x0][0x28] ;  /* 0x00000a00ff017b82 */ /* 0x000e240000000800 */
[----:B------:R-:W1:Y:S01]  /*0010*/  S2R R18, SR_CTAID.Z ;  /* 0x0000000000127919 */ /* 0x000e620000002700 */
[----:B------:R-:W1:Y:S01]  /*0020*/  S2UR UR4, SR_CTAID.Y ;  /* 0x00000000000479c3 */ /* 0x000e620000002600 */
[----:B------:R-:W-:Y:S01]  /*0030*/  CS2R R6, SRZ ;  /* 0x0000000000067805 */ /* 0x000fe2000001ff00 */
[----:B------:R-:W-:Y:S01]  /*0040*/  ULDC.64 UR6, c[0x0][0x208] ;  /* 0x0000820000067ab9 */ /* 0x000fe20000000a00 */
[----:B------:R-:W2:Y:S01]  /*0050*/  S2R R2, SR_CTAID.X ;  /* 0x0000000000027919 */ /* 0x000ea20000002500 */
[----:B------:R-:W3:Y:S04]  /*0060*/  S2R R0, SR_TID.X ;  /* 0x0000000000007919 */ /* 0x000ee80000002100 */
[----:B------:R-:W1:Y:S08]  /*0070*/  LDC R3, c[0x0][0x10] ;  /* 0x00000400ff037b82 */ /* 0x000e700000000800 */
[----:B------:R-:W4:Y:S01]  /*0080*/  LDC.64 R8, c[0x0][0x210] ;  /* 0x00008400ff087b82 */ /* 0x000f220000000a00 */
[----:B-1----:R-:W-:-:S02]  /*0090*/  IMAD R18, R18, R3, UR4 ;  /* 0x0000000412127e24 */ /* 0x002fc4000f8e0203 */
[----:B--2---:R-:W-:Y:S02]  /*00a0*/  IMAD.SHL.U32 R2, R2, 0x10, RZ ;  /* 0x0000001002027824 */ /* 0x004fe400078e00ff */
[----:B------:R-:W-:Y:S02]  /*00b0*/  IMAD.SHL.U32 R18, R18, 0x40, RZ ;  /* 0x0000004012127824 */ /* 0x000fe400078e00ff */
[----:B---3--:R-:W-:Y:S01]  /*00c0*/  IMAD.SHL.U32 R3, R0, 0x4, RZ ;  /* 0x0000000400037824 */ /* 0x008fe200078e00ff */
[----:B------:R-:W-:-:S04]  /*00d0*/  SHF.R.U32.HI R17, RZ, 0x2, R0 ;  /* 0x00000002ff117819 */ /* 0x000fc80000011600 */
[----:B------:R-:W-:Y:S02]  /*00e0*/  LOP3.LUT R11, R2, 0xc, R3, 0xf8, !PT ;  /* 0x0000000c020b7812 */ /* 0x000fe400078ef803 */
[----:B------:R-:W-:Y:S02]  /*00f0*/  SGXT.U32 R17, R17, 0x5 ;  /* 0x000000051111781a */ /* 0x000fe40000000000 */
[----:B------:R-:W-:Y:S02]  /*0100*/  ISETP.GE.AND P0, PT, R11, 0x10, PT ;  /* 0x000000100b00780c */ /* 0x000fe40003f06270 */
[----:B------:R-:W-:Y:S02]  /*0110*/  LOP3.LUT R5, R18, R17, RZ, 0xfc, !PT ;  /* 0x0000001112057212 */ /* 0x000fe400078efcff */
[----:B------:R-:W-:Y:S02]  /*0120*/  LOP3.LUT R10, R18, 0x20, R17, 0xfe, !PT ;  /* 0x00000020120a7812 */ /* 0x000fe400078efe11 */
[C---:B------:R-:W-:Y:S01]  /*0130*/  ISETP.LT.AND P1, PT, R5.reuse, 0x40000, !P0 ;  /* 0x000400000500780c */ /* 0x040fe20004721270 */
[--C-:B------:R-:W-:Y:S01]  /*0140*/  IMAD R13, R5, 0x10, R11.reuse ;  /* 0x00000010050d7824 */ /* 0x100fe200078e020b */
[C---:B------:R-:W-:Y:S01]  /*0150*/  ISETP.LT.AND P0, PT, R10.reuse, 0x40000, !P0 ;  /* 0x000400000a00780c */ /* 0x040fe20004701270 */
[----:B------:R-:W-:Y:S01]  /*0160*/  IMAD R15, R10, 0x10, R11 ;  /* 0x000000100a0f7824 */ /* 0x000fe200078e020b */
[----:B------:R-:W-:Y:S01]  /*0170*/  CS2R R4, SRZ ;  /* 0x0000000000047805 */ /* 0x000fe2000001ff00 */
[----:B----4-:R-:W-:Y:S01]  /*0180*/  IMAD.WIDE R12, R13, 0x4, R8 ;  /* 0x000000040d0c7825 */ /* 0x010fe200078e0208 */
[----:B------:R-:W-:-:S03]  /*0190*/  CS2R R10, SRZ ;  /* 0x00000000000a7805 */ /* 0x000fc6000001ff00 */
[----:B------:R-:W-:Y:S01]  /*01a0*/  IMAD.WIDE R14, R15, 0x4, R8 ;  /* 0x000000040f0e7825 */ /* 0x000fe200078e0208 */
[----:B------:R-:W-:-:S03]  /*01b0*/  CS2R R8, SRZ ;  /* 0x0000000000087805 */ /* 0x000fc6000001ff00 */
[----:B------:R1:W2:Y:S04]  /*01c0*/  @P1 LDG.E.EL.128 R4, desc[UR6][R12.64] ;  /* 0x000000060c041981 */ /* 0x0002a8000c2e1d00 */
[----:B------:R3:W4:Y:S01]  /*01d0*/  @P0 LDG.E.EL.128 R8, desc[UR6][R14.64] ;  /* 0x000000060e080981 */ /* 0x000722000c2e1d00 */
[----:B------:R-:W5:Y:S01]  /*01e0*/  S2UR UR5, SR_CgaCtaId ;  /* 0x00000000000579c3 */ /* 0x000f620000008800 */
[C---:B------:R-:W-:Y:S01]  /*01f0*/  IMAD.SHL.U32 R16, R0.reuse, 0x100, RZ ;  /* 0x0000010000107824 */ /* 0x040fe200078e00ff */
[----:B------:R-:W-:Y:S01]  /*0200*/  UMOV UR4, 0x400 ;  /* 0x0000040000047882 */ /* 0x000fe20000000000 */
[----:B------:R-:W-:Y:S02]  /*0210*/  LOP3.LUT R23, R0, 0x70, RZ, 0xc0, !PT ;  /* 0x0000007000177812 */ /* 0x000fe400078ec0ff */
[----:B------:R-:W-:-:S02]  /*0220*/  SHF.R.U32.HI R0, RZ, 0x4, R0 ;  /* 0x00000004ff007819 */ /* 0x000fc40000011600 */
[----:B------:R-:W-:-:S04]  /*0230*/  LOP3.LUT R16, R16, 0x300, RZ, 0xc0, !PT ;  /* 0x0000030010107812 */ /* 0x000fc800078ec0ff */
[C---:B-1----:R-:W-:Y:S02]  /*0240*/  LOP3.LUT R12, R16.reuse, 0x40, RZ, 0xfc, !PT ;  /* 0x00000040100c7812 */ /* 0x042fe400078efcff */
[C---:B------:R-:W-:Y:S02]  /*0250*/  LOP3.LUT R13, R16.reuse, 0x80, RZ, 0xfc, !PT ;  /* 0x00000080100d7812 */ /* 0x040fe400078efcff */
[C---:B------:R-:W-:Y:S02]  /*0260*/  LOP3.LUT R17, R16.reuse, R17, RZ, 0xfc, !PT ;  /* 0x0000001110117212 */ /* 0x040fe400078efcff */
[----:B------:R-:W-:Y:S01]  /*0270*/  LOP3.LUT R19, R16, 0xc0, RZ, 0xfc, !PT ;  /* 0x000000c010137812 */ /* 0x000fe200078efcff */
[----:B-----5:R-:W-:-:S06]  /*0280*/  UPRMT UR4, UR5, 0x654, UR4 ;  /* 0x0000065405047896 */ /* 0x020fcc0008000004 */
[----:B------:R-:W-:Y:S01]  /*0290*/  LEA.HI R16, R16, UR4, RZ, 0x1e ;  /* 0x0000000410107c11 */ /* 0x000fe2000f8ff0ff */
[----:B------:R-:W-:Y:S01]  /*02a0*/  VIADD R23, R23, UR4 ;  /* 0x0000000417177c36 */ /* 0x000fe20008000000 */
[----:B------:R-:W-:Y:S02]  /*02b0*/  LEA.HI R12, R12, UR4, RZ, 0x1e ;  /* 0x000000040c0c7c11 */ /* 0x000fe4000f8ff0ff */
[----:B---3--:R-:W-:Y:S02]  /*02c0*/  LEA.HI R14, R13, UR4, RZ, 0x1e ;  /* 0x000000040d0e7c11 */ /* 0x008fe4000f8ff0ff */
[----:B------:R-:W-:Y:S01]  /*02d0*/  LEA.HI R22, R19, UR4, RZ, 0x1e ;  /* 0x0000000413167c11 */ /* 0x000fe2000f8ff0ff */
[----:B------:R-:W-:Y:S01]  /*02e0*/  IMAD R19, R17, 0x4, R16 ;  /* 0x0000000411137824 */ /* 0x000fe200078e0210 */
[----:B------:R-:W-:Y:S01]  /*02f0*/  LOP3.LUT R16, R3, 0x1fc, RZ, 0xc0, !PT ;  /* 0x000001fc03107812 */ /* 0x000fe200078ec0ff */
[C---:B------:R-:W-:Y:S01]  /*0300*/  IMAD R20, R17.reuse, 0x4, R12 ;  /* 0x0000000411147824 */ /* 0x040fe200078e020c */
[----:B------:R-:W-:Y:S01]  /*0310*/  LOP3.LUT R3, R18, 0x3c, R3, 0xf8, !PT ;  /* 0x0000003c12037812 */ /* 0x000fe200078ef803 */
[----:B------:R-:W-:-:S02]  /*0320*/  IMAD R21, R17, 0x4, R14 ;  /* 0x0000000411157824 */ /* 0x000fc400078e020e */
[----:B------:R-:W-:Y:S01]  /*0330*/  IMAD R22, R17, 0x4, R22 ;  /* 0x0000000411167824 */ /* 0x000fe200078e0216 */
[----:B------:R-:W-:Y:S01]  /*0340*/  ISETP.GE.AND P0, PT, R3, 0x40000, PT ;  /* 0x000400000300780c */ /* 0x000fe20003f06270 */
[----:B------:R-:W-:Y:S01]  /*0350*/  IMAD R12, R16, 0x4, R23 ;  /* 0x00000004100c7824 */ /* 0x000fe200078e0217 */
[----:B--2---:R-:W-:Y:S04]  /*0360*/  STS [R19], R4 ;  /* 0x0000000413007388 */ /* 0x004fe80000000800 */
[----:B------:R1:W-:Y:S04]  /*0370*/  STS [R20+0x100], R5 ;  /* 0x0001000514007388 */ /* 0x0003e80000000800 */
[----:B------:R2:W-:Y:S04]  /*0380*/  STS [R21+0x200], R6 ;  /* 0x0002000615007388 */ /* 0x0005e80000000800 */
[----:B------:R3:W-:Y:S01]  /*0390*/  STS [R22+0x300], R7 ;  /* 0x0003000716007388 */ /* 0x0007e20000000800 */
[----:B-1----:R-:W1:Y:S03]  /*03a0*/  LDC.64 R4, c[0x0][0x218] ;  /* 0x00008600ff047b82 */ /* 0x002e660000000a00 */
[----:B----4-:R-:W-:Y:S01]  /*03b0*/  STS [R19+0x80], R8 ;  /* 0x0000800813007388 */ /* 0x010fe20000000800 */
[----:B--2---:R-:W-:-:S03]  /*03c0*/  SHF.R.S32.HI R6, RZ, 0x1f, R3 ;  /* 0x0000001fff067819 */ /* 0x004fc60000011403 */
[----:B------:R-:W-:Y:S01]  /*03d0*/  STS [R20+0x180], R9 ;  /* 0x0001800914007388 */ /* 0x000fe20000000800 */
[----:B------:R-:W-:-:S03]  /*03e0*/  LEA.HI R6, R6, R3, RZ, 0x9 ;  /* 0x0000000306067211 */ /* 0x000fc600078f48ff */
[----:B------:R-:W-:Y:S01]  /*03f0*/  STS [R21+0x280], R10 ;  /* 0x0002800a15007388 */ /* 0x000fe20000000800 */
[----:B---3--:R-:W-:Y:S01]  /*0400*/  SGXT.U32 R7, R0, 0x3 ;  /* 0x000000030007781a */ /* 0x008fe20000000000 */
[C---:B------:R-:W-:Y:S02]  /*0410*/  IMAD.SHL.U32 R0, R6.reuse, 0x10, RZ ;  /* 0x0000001006007824 */ /* 0x040fe400078e00ff */
[----:B------:R-:W-:Y:S01]  /*0420*/  STS [R22+0x380], R11 ;  /* 0x0003800b16007388 */ /* 0x000fe20000000800 */
[----:B------:R-:W-:Y:S02]  /*0430*/  LOP3.LUT R6, R6, 0xfffffe00, RZ, 0xc0, !PT ;  /* 0xfffffe0006067812 */ /* 0x000fe400078ec0ff */
[----:B------:R-:W-:Y:S01]  /*0440*/  LOP3.LUT R7, R2, R7, RZ, 0xfc, !PT ;  /* 0x0000000702077212 */ /* 0x000fe200078efcff */
[----:B------:R-:W-:Y:S01]  /*0450*/  BAR.SYNC.DEFER_BLOCKING 0x0 ;  /* 0x0000000000007b1d */ /* 0x000fe20000010000 */
[----:B------:R-:W-:Y:S02]  /*0460*/  LOP3.LUT R0, R0, 0xffffe000, RZ, 0xc0, !PT ;  /* 0xffffe00000007812 */ /* 0x000fe400078ec0ff */
[----:B------:R-:W-:-:S02]  /*0470*/  LOP3.LUT R2, R16, 0x200, RZ, 0xfc, !PT ;  /* 0x0000020010027812 */ /* 0x000fc400078efcff */
[----:B------:R-:W-:Y:S02]  /*0480*/  IADD3 R6, R0, R3, -R6 ;  /* 0x0000000300067210 */ /* 0x000fe40007ffe806 */
[C---:B------:R-:W-:Y:S02]  /*0490*/  LOP3.LUT R0, R7.reuse, 0x8, RZ, 0xfc, !PT ;  /* 0x0000000807007812 */ /* 0x040fe400078efcff */
[----:B------:R-:W-:Y:S01]  /*04a0*/  SHF.R.U32.HI R2, RZ, 0x2, R2 ;  /* 0x00000002ff027819 */ /* 0x000fe20000011602 */
[C---:B------:R-:W-:Y:S01]  /*04b0*/  IMAD R3, R7.reuse, 0x200, R6 ;  /* 0x0000020007037824 */ /* 0x040fe200078e0206 */
[----:B------:R-:W-:Y:S02]  /*04c0*/  ISETP.LT.AND P1, PT, R7, 0x10, !P0 ;  /* 0x000000100700780c */ /* 0x000fe40004721270 */
[----:B------:R-:W-:Y:S02]  /*04d0*/  ISETP.LT.AND P0, PT, R0, 0x10, !P0 ;  /* 0x000000100000780c */ /* 0x000fe40004701270 */
[----:B------:R-:W-:-:S05]  /*04e0*/  LOP3.LUT R2, R2, 0xf0, RZ, 0xc0, !PT ;  /* 0x000000f002027812 */ /* 0x000fca00078ec0ff */
[----:B------:R-:W-:Y:S02]  /*04f0*/  VIADD R7, R2, UR4 ;  /* 0x0000000402077c36 */ /* 0x000fe40008000000 */
[----:B-1----:R-:W-:Y:S01]  /*0500*/  IMAD.WIDE R2, R3, 0x4, R4 ;  /* 0x0000000403027825 */ /* 0x002fe200078e0204 */
[----:B------:R-:W1:Y:S03]  /*0510*/  LDS.128 R12, [R12] ;  /* 0x000000000c0c7984 */ /* 0x000e660000000c00 */
[----:B------:R-:W-:Y:S01]  /*0520*/  IMAD R7, R16, 0x4, R7 ;  /* 0x0000000410077824 */ /* 0x000fe200078e0207 */
[----:B-1----:R1:W-:Y:S01]  /*0530*/  @P1 STG.E.128 desc[UR6][R2.64], R12 ;  /* 0x0000000c02001986 */ /* 0x0023e2000c101d06 */
[----:B------:R-:W-:Y:S05]  /*0540*/  @!P0 EXIT ;  /* 0x000000000000894d */ /* 0x000fea0003800000 */
[----:B------:R-:W0:Y:S01]  /*0550*/  LDS.128 R8, [R7+0x800] ;  /* 0x0008000007087984 */ /* 0x000e220000000c00 */
[----:B-1----:R-:W-:-:S04]  /*0560*/  IMAD R3, R0, 0x200, R6 ;  /* 0x0000020000037824 */ /* 0x002fc800078e0206 */
[----:B------:R-:W-:-:S05]  /*0570*/  IMAD.WIDE R4, R3, 0x4, R4 ;  /* 0x0000000403047825 */ /* 0x000fca00078e0204 */
[----:B0-----:R-:W-:Y:S01]  /*0580*/  STG.E.128 desc[UR6][R4.64], R8 ;  /* 0x0000000804007986 */ /* 0x001fe2000c101d06 */
[----:B------:R-:W-:Y:S05]  /*0590*/  EXIT ;  /* 0x000000000000794d */ /* 0x000fea0003800000 */
.L_x_0:
[----:B------:R-:W-:-:S00]  /*05a0*/  BRA `(.L_x_0) ;  /* 0xfffffffc00fc7947 */ /* 0x000fc0000383ffff */
[----:B------:R-:W-:-:S00]  /*05b0*/  NOP ;  /* 0x0000000000007918 */ /* 0x000fc00000000000 */
        /* <DEDUP_REMOVED lines=12> */
.L_x_1:


//--------------------- .nv.shared.triton_poi_fused_29 --------------------------
	.section	.nv.shared.triton_poi_fused_29,"aw",@nobits
	.sectionflags	@""
	.align	16
	.zero		1024


//--------------------- .nv.constant0.triton_poi_fused_29 --------------------------
	.section	.nv.constant0.triton_poi_fused_29,"a",@progbits
	.sectionflags	@""
	.align	4
.nv.constant0.triton_poi_fused_29:
	.zero		552
